	.headerflags	@"EF_CUDA_TEXMODE_UNIFIED EF_CUDA_64BIT_ADDRESS EF_CUDA_ACCELERATORS EF_CUDA_SM90 EF_CUDA_VIRTUAL_SM(EF_CUDA_SM90)"
	.elftype	@"ET_EXEC"


//--------------------- .nv.info                  --------------------------
	.section	.nv.info,"",@"SHT_CUDA_INFO"
	.align	4


	//----- nvinfo : EIATTR_REGCOUNT
	.align		4
        /*0000*/ 	.byte	0x04, 0x2f
        /*0002*/ 	.short	(.L_1 - .L_0)
	.align		4
.L_0:
        /*0004*/ 	.word	index@(triton_poi_fused_constant_pad_nd_relu_28)
        /*0008*/ 	.word	0x0000000e


	//----- nvinfo : EIATTR_MIN_STACK_SIZE
	.align		4
.L_1:
        /*000c*/ 	.byte	0x04, 0x12
        /*000e*/ 	.short	(.L_3 - .L_2)
	.align		4
.L_2:
        /*0010*/ 	.word	index@(triton_poi_fused_constant_pad_nd_relu_28)
        /*0014*/ 	.word	0x00000000


	//----- nvinfo : EIATTR_FRAME_SIZE
	.align		4
.L_3:
        /*0018*/ 	.byte	0x04, 0x11
        /*001a*/ 	.short	(.L_5 - .L_4)
	.align		4
.L_4:
        /*001c*/ 	.word	index@(triton_poi_fused_constant_pad_nd_relu_28)
        /*0020*/ 	.word	0x00000000


	//----- nvinfo : EIATTR_MIN_STACK_SIZE
	.align		4
.L_5:
        /*0024*/ 	.byte	0x04, 0x12
        /*0026*/ 	.short	(.L_7 - .L_6)
	.align		4
.L_6:
        /*0028*/ 	.word	index@(triton_poi_fused_constant_pad_nd_relu_28)
        /*002c*/ 	.word	0x00000000
.L_7:


//--------------------- .nv.info.triton_poi_fused_constant_pad_nd_relu_28 --------------------------
	.section	.nv.info.triton_poi_fused_constant_pad_nd_relu_28,"",@"SHT_CUDA_INFO"
	.sectionflags	@""
	.align	4


	//----- nvinfo : EIATTR_CUDA_API_VERSION
	.align		4
        /*0000*/ 	.byte	0x04, 0x37
        /*0002*/ 	.short	(.L_9 - .L_8)
.L_8:
        /*0004*/ 	.word	0x0000007c


	//----- nvinfo : EIATTR_KPARAM_INFO
	.align		4
.L_9:
        /*0008*/ 	.byte	0x04, 0x17
        /*000a*/ 	.short	(.L_11 - .L_10)
.L_10:
        /*000c*/ 	.word	0x00000000
        /*0010*/ 	.short	0x0002
        /*0012*/ 	.short	0x0010
        /*0014*/ 	.byte	0x00, 0xf0, 0x11, 0x00


	//----- nvinfo : EIATTR_KPARAM_INFO
	.align		4
.L_11:
        /*0018*/ 	.byte	0x04, 0x17
        /*001a*/ 	.short	(.L_13 - .L_12)
.L_12:
        /*001c*/ 	.word	0x00000000
        /*0020*/ 	.short	0x0001
        /*0022*/ 	.short	0x0008
        /*0024*/ 	.byte	0x00, 0xf4, 0x21, 0x00


	//----- nvinfo : EIATTR_KPARAM_INFO
	.align		4
.L_13:
        /*0028*/ 	.byte	0x04, 0x17
        /*002a*/ 	.short	(.L_15 - .L_14)
.L_14:
        /*002c*/ 	.word	0x00000000
        /*0030*/ 	.short	0x0000
        /*0032*/ 	.short	0x0000
        /*0034*/ 	.byte	0x00, 0xf4, 0x21, 0x00


	//----- nvinfo : EIATTR_SPARSE_MMA_MASK
	.align		4
.L_15:
        /*0038*/ 	.byte	0x03, 0x50
        /*003a*/ 	.short	0x0000


	//----- nvinfo : EIATTR_MAXREG_COUNT
	.align		4
        /*003c*/ 	.byte	0x03, 0x1b
        /*003e*/ 	.short	0x00ff


	//----- nvinfo : EIATTR_EXIT_INSTR_OFFSETS
	.align		4
        /*0040*/ 	.byte	0x04, 0x1c
        /*0042*/ 	.short	(.L_17 - .L_16)


	//   ....[0]....
.L_16:
        /*0044*/ 	.word	0x00000340


	//   ....[1]....
        /*0048*/ 	.word	0x00000360


	//----- nvinfo : EIATTR_REQNTID
	.align		4
.L_17:
        /*004c*/ 	.byte	0x04, 0x10
        /*004e*/ 	.short	(.L_19 - .L_18)
.L_18:
        /*0050*/ 	.word	0x00000080
        /*0054*/ 	.word	0x00000001
        /*0058*/ 	.word	0x00000001


	//----- nvinfo : EIATTR_CBANK_PARAM_SIZE
	.align		4
.L_19:
        /*005c*/ 	.byte	0x03, 0x19
        /*005e*/ 	.short	0x0014


	//----- nvinfo : EIATTR_PARAM_CBANK
	.align		4
        /*0060*/ 	.byte	0x04, 0x0a
        /*0062*/ 	.short	(.L_21 - .L_20)
	.align		4
.L_20:
        /*0064*/ 	.word	index@(.nv.constant0.triton_poi_fused_constant_pad_nd_relu_28)
        /*0068*/ 	.short	0x0210
        /*006a*/ 	.short	0x0014


	//----- nvinfo : EIATTR_SW_WAR
	.align		4
.L_21:
        /*006c*/ 	.byte	0x04, 0x36
        /*006e*/ 	.short	(.L_23 - .L_22)
.L_22:
        /*0070*/ 	.word	0x00000008
.L_23:


//--------------------- .nv.callgraph             --------------------------
	.section	.nv.callgraph,"",@"SHT_CUDA_CALLGRAPH"
	.align	4
	.sectionentsize	8
	.align		4
        /*0000*/ 	.word	0x00000000
	.align		4
        /*0004*/ 	.word	0xffffffff
	.align		4
        /*0008*/ 	.word	0x00000000
	.align		4
        /*000c*/ 	.word	0xfffffffe
	.align		4
        /*0010*/ 	.word	0x00000000
	.align		4
        /*0014*/ 	.word	0xfffffffd
	.align		4
        /*0018*/ 	.word	0x00000000
	.align		4
        /*001c*/ 	.word	0xfffffffc


//--------------------- .text.triton_poi_fused_constant_pad_nd_relu_28 --------------------------
	.section	.text.triton_poi_fused_constant_pad_nd_relu_28,"ax",@progbits
	.align	128
        .global         triton_poi_fused_constant_pad_nd_relu_28
        .type           triton_poi_fused_constant_pad_nd_relu_28,@function
        .size           triton_poi_fused_constant_pad_nd_relu_28,(.L_x_1 - triton_poi_fused_constant_pad_nd_relu_28)
        .other          triton_poi_fused_constant_pad_nd_relu_28,@"STO_CUDA_ENTRY STV_DEFAULT"
triton_poi_fused_constant_pad_nd_relu_28:
.text.triton_poi_fused_constant_pad_nd_relu_28:
[----:B------:R-:W0:Y:S02]  /*0000*/  LDC R1, c[0x0][0x28] ;  /* 0x00000a00ff017b82 */ /* 0x000e240000000800 */
[----:B------:R-:W1:Y:S01]  /*0010*/  S2R R0, SR_TID.X ;  /* 0x0000000000007919 */ /* 0x000e620000002100 */
[----:B------:R-:W-:Y:S01]  /*0020*/  IMAD.MOV.U32 R2, RZ, RZ, RZ ;  /* 0x000000ffff027224 */ /* 0x000fe200078e00ff */
[----:B------:R-:W-:Y:S01]  /*0030*/  ULDC.64 UR4, c[0x0][0x210] ;  /* 0x0000840000047ab9 */ /* 0x000fe20000000a00 */
[----:B------:R-:W2:Y:S01]  /*0040*/  S2R R3, SR_CTAID.X ;  /* 0x0000000000037919 */ /* 0x000ea20000002500 */
[----:B-1----:R-:W-:-:S05]  /*0050*/  IMAD.SHL.U32 R0, R0, 0x2, RZ ;  /* 0x0000000200007824 */ /* 0x002fca00078e00ff */
[----:B------:R-:W-:-:S05]  /*0060*/  LOP3.LUT R0, R0, 0xfe, RZ, 0xc0, !PT ;  /* 0x000000fe00007812 */ /* 0x000fca00078ec0ff */
[----:B--2---:R-:W-:-:S04]  /*0070*/  IMAD R3, R3, 0x100, R0 ;  /* 0x0000010003037824 */ /* 0x004fc800078e0200 */
[----:B------:R-:W-:-:S04]  /*0080*/  IMAD.HI R4, R3, 0x2e8ba2e9, RZ ;  /* 0x2e8ba2e903047827 */ /* 0x000fc800078e02ff */
[----:B------:R-:W-:Y:S01]  /*0090*/  IMAD.HI R0, R3, -0x5a814afd, R2 ;  /* 0xa57eb50303007827 */ /* 0x000fe200078e0202 */
[----:B------:R-:W-:-:S03]  /*00a0*/  SHF.R.U32.HI R7, RZ, 0x1f, R4 ;  /* 0x0000001fff077819 */ /* 0x000fc60000011604 */
[----:B------:R-:W-:Y:S01]  /*00b0*/  IMAD.HI R2, R3, -0x6ce4b46f, R2 ;  /* 0x931b4b9103027827 */ /* 0x000fe200078e0202 */
[----:B------:R-:W-:Y:S02]  /*00c0*/  SHF.R.U32.HI R5, RZ, 0x1f, R0 ;  /* 0x0000001fff057819 */ /* 0x000fe40000011600 */
[----:B------:R-:W-:Y:S02]  /*00d0*/  LEA.HI.SX32 R4, R4, R7, 0x1e ;  /* 0x0000000704047211 */ /* 0x000fe400078ff2ff */
[----:B------:R-:W-:Y:S02]  /*00e0*/  LEA.HI.SX32 R7, R0, R5, 0x19 ;  /* 0x0000000500077211 */ /* 0x000fe400078fcaff */
[----:B------:R-:W-:Y:S01]  /*00f0*/  SHF.R.U32.HI R5, RZ, 0x1f, R2 ;  /* 0x0000001fff057819 */ /* 0x000fe20000011602 */
[----:B------:R-:W-:-:S03]  /*0100*/  IMAD.HI R6, R4, 0x38e38e39, RZ ;  /* 0x38e38e3904067827 */ /* 0x000fc600078e02ff */
[----:B------:R-:W-:Y:S01]  /*0110*/  LEA.HI.SX32 R5, R2, R5, 0x16 ;  /* 0x0000000502057211 */ /* 0x000fe200078fb2ff */
[----:B------:R-:W-:Y:S01]  /*0120*/  IMAD.HI R0, R7, 0x38e38e39, RZ ;  /* 0x38e38e3907007827 */ /* 0x000fe200078e02ff */
[----:B------:R-:W-:-:S03]  /*0130*/  SHF.R.S32.HI R11, RZ, 0x1, R6 ;  /* 0x00000001ff0b7819 */ /* 0x000fc60000011406 */
[----:B------:R-:W-:Y:S01]  /*0140*/  IMAD R5, R5, 0x580, RZ ;  /* 0x0000058005057824 */ /* 0x000fe200078e02ff */
[----:B------:R-:W-:Y:S02]  /*0150*/  SHF.R.S32.HI R9, RZ, 0x1, R0 ;  /* 0x00000001ff097819 */ /* 0x000fe40000011400 */
[----:B------:R-:W-:Y:S02]  /*0160*/  LEA.HI R11, R6, R11, RZ, 0x1 ;  /* 0x0000000b060b7211 */ /* 0x000fe400078f08ff */
[----:B------:R-:W-:Y:S02]  /*0170*/  LEA.HI R0, R0, R9, RZ, 0x1 ;  /* 0x0000000900007211 */ /* 0x000fe400078f08ff */
[----:B------:R-:W-:Y:S01]  /*0180*/  SHF.R.S32.HI R9, RZ, 0x1f, R5 ;  /* 0x0000001fff097819 */ /* 0x000fe20000011405 */
[----:B------:R-:W-:Y:S02]  /*0190*/  IMAD R11, R11, -0x9, R4 ;  /* 0xfffffff70b0b7824 */ /* 0x000fe400078e0204 */
[----:B------:R-:W-:-:S02]  /*01a0*/  IMAD R0, R0, -0x9, R7 ;  /* 0xfffffff700007824 */ /* 0x000fc400078e0207 */
[----:B------:R-:W-:-:S03]  /*01b0*/  IMAD R7, R7, -0xc6, R3 ;  /* 0xffffff3a07077824 */ /* 0x000fc600078e0203 */
[C---:B------:R-:W-:Y:S01]  /*01c0*/  VIMNMX R11, R0.reuse, R11, PT ;  /* 0x0000000b000b7248 */ /* 0x040fe20003fe0100 */
[----:B------:R-:W-:-:S03]  /*01d0*/  IMAD R0, R0, 0xb0, RZ ;  /* 0x000000b000007824 */ /* 0x000fc600078e02ff */
[----:B------:R-:W-:Y:S02]  /*01e0*/  ISETP.GT.AND P0, PT, R11, RZ, PT ;  /* 0x000000ff0b00720c */ /* 0x000fe40003f04270 */
[----:B------:R-:W-:Y:S02]  /*01f0*/  IADD3 R5, P2, P3, R0, R7, R5 ;  /* 0x0000000700057210 */ /* 0x000fe40007b5e005 */
[----:B------:R-:W-:Y:S02]  /*0200*/  SHF.R.S32.HI R7, RZ, 0x1f, R7 ;  /* 0x0000001fff077819 */ /* 0x000fe40000011407 */
[----:B------:R-:W-:Y:S02]  /*0210*/  SHF.R.S32.HI R0, RZ, 0x1f, R0 ;  /* 0x0000001fff007819 */ /* 0x000fe40000011400 */
[----:B------:R-:W-:Y:S02]  /*0220*/  ISETP.LT.AND P1, PT, R3, 0x1bd8, P0 ;  /* 0x00001bd80300780c */ /* 0x000fe40000721270 */
[----:B------:R-:W-:-:S02]  /*0230*/  IADD3.X R0, R0, R7, R9, P2, P3 ;  /* 0x0000000700007210 */ /* 0x000fc400017e6409 */
[----:B------:R-:W-:Y:S02]  /*0240*/  CS2R R8, SRZ ;  /* 0x0000000000087805 */ /* 0x000fe4000001ff00 */
[C---:B------:R-:W-:Y:S01]  /*0250*/  LEA R4, P2, R5.reuse, UR4, 0x2 ;  /* 0x0000000405047c11 */ /* 0x040fe2000f8410ff */
[----:B------:R-:W1:Y:S03]  /*0260*/  LDC.64 R6, c[0x0][0x218] ;  /* 0x00008600ff067b82 */ /* 0x000e660000000a00 */
[----:B------:R-:W-:Y:S01]  /*0270*/  LEA.HI.X R5, R5, UR5, R0, 0x2, P2 ;  /* 0x0000000505057c11 */ /* 0x000fe200090f1400 */
[----:B------:R-:W-:-:S04]  /*0280*/  ULDC.64 UR4, c[0x0][0x208] ;  /* 0x0000820000047ab9 */ /* 0x000fc80000000a00 */
[----:B------:R-:W2:Y:S01]  /*0290*/  @P1 LDG.E.64 R8, desc[UR4][R4.64+-0x318] ;  /* 0xfffce80404081981 */ /* 0x000ea2000c1e1b00 */
[C---:B------:R-:W-:Y:S01]  /*02a0*/  ISETP.GE.AND P3, PT, R3.reuse, 0x1bd8, PT ;  /* 0x00001bd80300780c */ /* 0x040fe20003f66270 */
[----:B-1----:R-:W-:Y:S01]  /*02b0*/  IMAD.WIDE R2, R3, 0x4, R6 ;  /* 0x0000000403027825 */ /* 0x002fe200078e0206 */
[----:B--2---:R-:W-:Y:S02]  /*02c0*/  SEL R8, R8, RZ, P1 ;  /* 0x000000ff08087207 */ /* 0x004fe40000800000 */
[----:B------:R-:W-:Y:S02]  /*02d0*/  SEL R9, R9, RZ, P1 ;  /* 0x000000ff09097207 */ /* 0x000fe40000800000 */
[C---:B------:R-:W-:Y:S02]  /*02e0*/  FSETP.GEU.AND P1, PT, R8.reuse, RZ, PT ;  /* 0x000000ff0800720b */ /* 0x040fe40003f2e000 */
[----:B------:R-:W-:Y:S02]  /*02f0*/  FSETP.GEU.AND P2, PT, R9, RZ, PT ;  /* 0x000000ff0900720b */ /* 0x000fe40003f4e000 */
[----:B------:R-:W-:-:S02]  /*0300*/  FSEL R8, R8, RZ, P1 ;  /* 0x000000ff08087208 */ /* 0x000fc40000800000 */
[----:B------:R-:W-:Y:S02]  /*0310*/  FSEL R9, R9, RZ, P2 ;  /* 0x000000ff09097208 */ /* 0x000fe40001000000 */
[----:B------:R-:W-:Y:S02]  /*0320*/  SEL R8, R8, RZ, P0 ;  /* 0x000000ff08087207 */ /* 0x000fe40000000000 */
[----:B------:R-:W-:Y:S01]  /*0330*/  SEL R9, R9, RZ, P0 ;  /* 0x000000ff09097207 */ /* 0x000fe20000000000 */
[----:B------:R-:W-:Y:S06]  /*0340*/  @P3 EXIT ;  /* 0x000000000000394d */ /* 0x000fec0003800000 */
[----:B------:R-:W-:Y:S01]  /*0350*/  STG.E.64 desc[UR4][R2.64], R8 ;  /* 0x0000000802007986 */ /* 0x000fe2000c101b04 */
[----:B------:R-:W-:Y:S05]  /*0360*/  EXIT ;  /* 0x000000000000794d */ /* 0x000fea0003800000 */
.L_x_0:
[----:B------:R-:W-:-:S00]  /*0370*/  BRA `(.L_x_0) ;  /* 0xfffffffc00fc7947 */ /* 0x000fc0000383ffff */
[----:B------:R-:W-:-:S00]  /*0380*/  NOP ;  /* 0x0000000000007918 */ /* 0x000fc00000000000 */
[----:B------:R-:W-:-:S00]  /*0390*/  NOP ;  /* 0x0000000000007918 */ /* 0x000fc00000000000 */
[----:B------:R-:W-:-:S00]  /*03a0*/  NOP ;  /* 0x0000000000007918 */ /* 0x000fc00000000000 */
[----:B------:R-:W-:-:S00]  /*03b0*/  NOP ;  /* 0x0000000000007918 */ /* 0x000fc00000000000 */
[----:B------:R-:W-:-:S00]  /*03c0*/  NOP ;  /* 0x0000000000007918 */ /* 0x000fc00000000000 */
[----:B------:R-:W-:-:S00]  /*03d0*/  NOP ;  /* 0x0000000000007918 */ /* 0x000fc00000000000 */
[----:B------:R-:W-:-:S00]  /*03e0*/  NOP ;  /* 0x0000000000007918 */ /* 0x000fc00000000000 */
[----:B------:R-:W-:-:S00]  /*03f0*/  NOP ;  /* 0x0000000000007918 */ /* 0x000fc00000000000 */
.L_x_1:


//--------------------- .nv.constant0.triton_poi_fused_constant_pad_nd_relu_28 --------------------------
	.section	.nv.constant0.triton_poi_fused_constant_pad_nd_relu_28,"a",@progbits
	.sectionflags	@""
	.align	4
.nv.constant0.triton_poi_fused_constant_pad_nd_relu_28:
	.zero		548
